//
// Generated by NVIDIA NVVM Compiler
//
// Compiler Build ID: CL-36424714
// Cuda compilation tools, release 13.0, V13.0.88
// Based on NVVM 20.0.0
//

.version 9.0
.target sm_100
.address_size 64

	// .globl	spmv_ell_kernel

.visible .entry spmv_ell_kernel(
	.param .u64 .ptr .align 1 spmv_ell_kernel_param_0,
	.param .u64 .ptr .align 1 spmv_ell_kernel_param_1,
	.param .u64 .ptr .align 1 spmv_ell_kernel_param_2,
	.param .u64 .ptr .align 1 spmv_ell_kernel_param_3,
	.param .u32 spmv_ell_kernel_param_4,
	.param .u32 spmv_ell_kernel_param_5
)
{
	.reg .pred 	%p<4>;
	.reg .b32 	%r<7>;
	.reg .b64 	%rd<5>;

	ld.param.u64 	%rd1, [spmv_ell_kernel_param_3];
	ld.param.u32 	%r2, [spmv_ell_kernel_param_4];
	mov.u32 	%r3, %ctaid.x;
	mov.u32 	%r4, %ntid.x;
	mov.u32 	%r5, %tid.x;
	mad.lo.s32 	%r1, %r3, %r4, %r5;
	setp.ge.s32 	%p1, %r1, %r2;
	setp.eq.s64 	%p2, %rd1, 0;
	or.pred  	%p3, %p2, %p1;
	@%p3 bra 	$L__BB0_2;
	cvta.to.global.u64 	%rd2, %rd1;
	mul.wide.s32 	%rd3, %r1, 4;
	add.s64 	%rd4, %rd2, %rd3;
	mov.b32 	%r6, 0;
	st.global.u32 	[%rd4], %r6;
$L__BB0_2:
	ret;

}


// ===== COMPILED SASS (sm_100) =====

	.target	sm_100

	.elftype	@"ET_EXEC"


//--------------------- .note.nv.tkinfo           --------------------------
	.section	.note.nv.tkinfo,"",@"SHT_NOTE"
	.sectionflags	@"SHF_NOTE_NV_TKINFO"
	.tkinfo
        /*0018*/ 	.word	0x00000002
        /*0030*/ 	.string	""
        /*0030*/ 	.string	"ptxas"
        /*0030*/ 	.string	"Cuda compilation tools, release 13.0, V13.0.88"
        /*0030*/ 	.string	"Build cuda_13.0.r13.0/compiler.36424714_0"
        /*0030*/ 	.string	"-arch sm_100 -m 64 "



//--------------------- .note.nv.cuinfo           --------------------------
	.section	.note.nv.cuinfo,"",@"SHT_NOTE"
	.sectionflags	@"SHF_NOTE_NV_CUINFO"
        /*0018*/ 	.short	0x0002
        /*001a*/ 	.short	0x0064
        /*001c*/ 	.short	0x0082
	.zero		2


//--------------------- .nv.info                  --------------------------
	.section	.nv.info,"",@"SHT_CUDA_INFO"
	.align	4


	//----- nvinfo : EIATTR_REGCOUNT
	.align		4
        /*0000*/ 	.byte	0x04, 0x2f
        /*0002*/ 	.short	(.L_1 - .L_0)
	.align		4
.L_0:
        /*0004*/ 	.word	index@(spmv_ell_kernel)
        /*0008*/ 	.word	0x00000008


	//----- nvinfo : EIATTR_FRAME_SIZE
	.align		4
.L_1:
        /*000c*/ 	.byte	0x04, 0x11
        /*000e*/ 	.short	(.L_3 - .L_2)
	.align		4
.L_2:
        /*0010*/ 	.word	index@(spmv_ell_kernel)
        /*0014*/ 	.word	0x00000000


	//----- nvinfo : EIATTR_MIN_STACK_SIZE
	.align		4
.L_3:
        /*0018*/ 	.byte	0x04, 0x12
        /*001a*/ 	.short	(.L_5 - .L_4)
	.align		4
.L_4:
        /*001c*/ 	.word	index@(spmv_ell_kernel)
        /*0020*/ 	.word	0x00000000
.L_5:


//--------------------- .nv.compat                --------------------------
	.section	.nv.compat,"",@"SHT_CUDA_COMPAT_INFO"
	.align	4
        /*0000*/ 	.byte	0x02, 0x09, 0x00, 0x00, 0x02, 0x02, 0x01, 0x00, 0x02, 0x05, 0x05, 0x00, 0x03, 0x07, 0x01, 0x01
        /*0010*/ 	.byte	0x02, 0x03, 0x00, 0x00, 0x02, 0x06, 0x01, 0x00, 0x04, 0x0b, 0x08, 0x00, 0x09, 0x00, 0x00, 0x00
        /*0020*/ 	.byte	0x00, 0x00, 0x00, 0x00


//--------------------- .nv.info.spmv_ell_kernel  --------------------------
	.section	.nv.info.spmv_ell_kernel,"",@"SHT_CUDA_INFO"
	.sectionflags	@""
	.align	4


	//----- nvinfo : EIATTR_CUDA_API_VERSION
	.align		4
        /*0000*/ 	.byte	0x04, 0x37
        /*0002*/ 	.short	(.L_7 - .L_6)
.L_6:
        /*0004*/ 	.word	0x00000082


	//----- nvinfo : EIATTR_KPARAM_INFO
	.align		4
.L_7:
        /*0008*/ 	.byte	0x04, 0x17
        /*000a*/ 	.short	(.L_9 - .L_8)
.L_8:
        /*000c*/ 	.word	0x00000000
        /*0010*/ 	.short	0x0005
        /*0012*/ 	.short	0x0024
        /*0014*/ 	.byte	0x00, 0xf0, 0x11, 0x00


	//----- nvinfo : EIATTR_KPARAM_INFO
	.align		4
.L_9:
        /*0018*/ 	.byte	0x04, 0x17
        /*001a*/ 	.short	(.L_11 - .L_10)
.L_10:
        /*001c*/ 	.word	0x00000000
        /*0020*/ 	.short	0x0004
        /*0022*/ 	.short	0x0020
        /*0024*/ 	.byte	0x00, 0xf0, 0x11, 0x00


	//----- nvinfo : EIATTR_KPARAM_INFO
	.align		4
.L_11:
        /*0028*/ 	.byte	0x04, 0x17
        /*002a*/ 	.short	(.L_13 - .L_12)
.L_12:
        /*002c*/ 	.word	0x00000000
        /*0030*/ 	.short	0x0003
        /*0032*/ 	.short	0x0018
        /*0034*/ 	.byte	0x00, 0xf5, 0x21, 0x00


	//----- nvinfo : EIATTR_KPARAM_INFO
	.align		4
.L_13:
        /*0038*/ 	.byte	0x04, 0x17
        /*003a*/ 	.short	(.L_15 - .L_14)
.L_14:
        /*003c*/ 	.word	0x00000000
        /*0040*/ 	.short	0x0002
        /*0042*/ 	.short	0x0010
        /*0044*/ 	.byte	0x00, 0xf5, 0x21, 0x00


	//----- nvinfo : EIATTR_KPARAM_INFO
	.align		4
.L_15:
        /*0048*/ 	.byte	0x04, 0x17
        /*004a*/ 	.short	(.L_17 - .L_16)
.L_16:
        /*004c*/ 	.word	0x00000000
        /*0050*/ 	.short	0x0001
        /*0052*/ 	.short	0x0008
        /*0054*/ 	.byte	0x00, 0xf5, 0x21, 0x00


	//----- nvinfo : EIATTR_KPARAM_INFO
	.align		4
.L_17:
        /*0058*/ 	.byte	0x04, 0x17
        /*005a*/ 	.short	(.L_19 - .L_18)
.L_18:
        /*005c*/ 	.word	0x00000000
        /*0060*/ 	.short	0x0000
        /*0062*/ 	.short	0x0000
        /*0064*/ 	.byte	0x00, 0xf5, 0x21, 0x00


	//----- nvinfo : EIATTR_SPARSE_MMA_MASK
	.align		4
.L_19:
        /*0068*/ 	.byte	0x03, 0x50
        /*006a*/ 	.short	0x0000


	//----- nvinfo : EIATTR_MAXREG_COUNT
	.align		4
        /*006c*/ 	.byte	0x03, 0x1b
        /*006e*/ 	.short	0x00ff


	//----- nvinfo : EIATTR_MERCURY_ISA_VERSION
	.align		4
        /*0070*/ 	.byte	0x03, 0x5f
        /*0072*/ 	.short	0x0101


	//----- nvinfo : EIATTR_VRC_CTA_INIT_COUNT
	.align		4
        /*0074*/ 	.byte	0x02, 0x4a
	.zero		1
	.zero		1


	//----- nvinfo : EIATTR_EXIT_INSTR_OFFSETS
	.align		4
        /*0078*/ 	.byte	0x04, 0x1c
        /*007a*/ 	.short	(.L_21 - .L_20)


	//   ....[0]....
.L_20:
        /*007c*/ 	.word	0x000000a0


	//   ....[1]....
        /*0080*/ 	.word	0x000000f0


	//----- nvinfo : EIATTR_CBANK_PARAM_SIZE
	.align		4
.L_21:
        /*0084*/ 	.byte	0x03, 0x19
        /*0086*/ 	.short	0x0028


	//----- nvinfo : EIATTR_PARAM_CBANK
	.align		4
        /*0088*/ 	.byte	0x04, 0x0a
        /*008a*/ 	.short	(.L_23 - .L_22)
	.align		4
.L_22:
        /*008c*/ 	.word	index@(.nv.constant0.spmv_ell_kernel)
        /*0090*/ 	.short	0x0380
        /*0092*/ 	.short	0x0028


	//----- nvinfo : EIATTR_SW_WAR
	.align		4
.L_23:
        /*0094*/ 	.byte	0x04, 0x36
        /*0096*/ 	.short	(.L_25 - .L_24)
.L_24:
        /*0098*/ 	.word	0x00000008
.L_25:


//--------------------- .nv.callgraph             --------------------------
	.section	.nv.callgraph,"",@"SHT_CUDA_CALLGRAPH"
	.align	4
	.sectionentsize	8
	.align		4
        /*0000*/ 	.word	0x00000000
	.align		4
        /*0004*/ 	.word	0xffffffff
	.align		4
        /*0008*/ 	.word	0x00000000
	.align		4
        /*000c*/ 	.word	0xfffffffe
	.align		4
        /*0010*/ 	.word	0x00000000
	.align		4
        /*0014*/ 	.word	0xfffffffd
	.align		4
        /*0018*/ 	.word	0x00000000
	.align		4
        /*001c*/ 	.word	0xfffffffc


//--------------------- .text.spmv_ell_kernel     --------------------------
	.section	.text.spmv_ell_kernel,"ax",@progbits
	.align	128
        .global         spmv_ell_kernel
        .type           spmv_ell_kernel,@function
        .size           spmv_ell_kernel,(.L_x_1 - spmv_ell_kernel)
        .other          spmv_ell_kernel,@"STO_CUDA_ENTRY STV_DEFAULT"
spmv_ell_kernel:
.text.spmv_ell_kernel:
[----:B------:R-:W-:Y:S01]  /*0000*/  LDC R1, c[0x0][0x37c] ;  /* 0x0000df00ff017b82 */ /* 0x000fe20000000800 */
[----:B------:R-:W0:Y:S07]  /*0010*/  S2R R0, SR_TID.X ;  /* 0x0000000000007919 */ /* 0x000e2e0000002100 */
[----:B------:R-:W0:Y:S01]  /*0020*/  S2UR UR4, SR_CTAID.X ;  /* 0x00000000000479c3 */ /* 0x000e220000002500 */
[----:B------:R-:W1:Y:S01]  /*0030*/  LDCU.64 UR6, c[0x0][0x398] ;  /* 0x00007300ff0677ac */ /* 0x000e620008000a00 */
[----:B------:R-:W2:Y:S06]  /*0040*/  LDCU UR5, c[0x0][0x3a0] ;  /* 0x00007400ff0577ac */ /* 0x000eac0008000800 */
[----:B------:R-:W0:Y:S01]  /*0050*/  LDC R5, c[0x0][0x360] ;  /* 0x0000d800ff057b82 */ /* 0x000e220000000800 */
[----:B-1----:R-:W-:Y:S01]  /*0060*/  ISETP.EQ.U32.AND P1, PT, RZ, UR6, PT ;  /* 0x00000006ff007c0c */ /* 0x002fe2000bf22070 */
[----:B0-----:R-:W-:-:S05]  /*0070*/  IMAD R5, R5, UR4, R0 ;  /* 0x0000000405057c24 */ /* 0x001fca000f8e0200 */
[----:B--2---:R-:W-:-:S04]  /*0080*/  ISETP.GE.AND P0, PT, R5, UR5, PT ;  /* 0x0000000505007c0c */ /* 0x004fc8000bf06270 */
[----:B------:R-:W-:-:S13]  /*0090*/  ISETP.EQ.OR.EX P0, PT, RZ, UR7, P0, P1 ;  /* 0x00000007ff007c0c */ /* 0x000fda0008702710 */
[----:B------:R-:W-:Y:S05]  /*00a0*/  @P0 EXIT ;  /* 0x000000000000094d */ /* 0x000fea0003800000 */
[----:B------:R-:W0:Y:S01]  /*00b0*/  LDC.64 R2, c[0x0][0x398] ;  /* 0x0000e600ff027b82 */ /* 0x000e220000000a00 */
[----:B------:R-:W1:Y:S01]  /*00c0*/  LDCU.64 UR4, c[0x0][0x358] ;  /* 0x00006b00ff0477ac */ /* 0x000e620008000a00 */
[----:B0-----:R-:W-:-:S05]  /*00d0*/  IMAD.WIDE R2, R5, 0x4, R2 ;  /* 0x0000000405027825 */ /* 0x001fca00078e0202 */
[----:B-1----:R-:W-:Y:S01]  /*00e0*/  STG.E desc[UR4][R2.64], RZ ;  /* 0x000000ff02007986 */ /* 0x002fe2000c101904 */
[----:B------:R-:W-:Y:S05]  /*00f0*/  EXIT ;  /* 0x000000000000794d */ /* 0x000fea0003800000 */
.L_x_0:
[----:B------:R-:W-:-:S00]  /*0100*/  BRA `(.L_x_0) ;  /* 0xfffffffc00fc7947 */ /* 0x000fc0000383ffff */
[----:B------:R-:W-:-:S00]  /*0110*/  NOP ;  /* 0x0000000000007918 */ /* 0x000fc00000000000 */
        /* <DEDUP_REMOVED lines=14> */
.L_x_1:


//--------------------- .nv.shared.reserved.0     --------------------------
	.section	.nv.shared.reserved.0,"aw",@nobits
	.weak		__nv_reservedSMEM_offset_0_alias
	.size		__nv_reservedSMEM_offset_0_alias, 0, 64
	.other		__nv_reservedSMEM_offset_0_alias,@"STO_CUDA_RESERVED_SHARED STV_DEFAULT"
__nv_reservedSMEM_offset_0_alias:
	.zero		0
	.zero		64


//--------------------- .nv.constant0.spmv_ell_kernel --------------------------
	.section	.nv.constant0.spmv_ell_kernel,"a",@progbits
	.sectionflags	@""
	.align	4
.nv.constant0.spmv_ell_kernel:
	.zero		936


//--------------------- SYMBOLS --------------------------

	.type		.nv.reservedSmem.offset0,@object
	.size		.nv.reservedSmem.offset0,0x4
